	.headerflags	@"EF_CUDA_TEXMODE_UNIFIED EF_CUDA_64BIT_ADDRESS EF_CUDA_ACCELERATORS EF_CUDA_SM90 EF_CUDA_VIRTUAL_SM(EF_CUDA_SM90)"
	.elftype	@"ET_EXEC"


//--------------------- .nv.info                  --------------------------
	.section	.nv.info,"",@"SHT_CUDA_INFO"
	.align	4


	//----- nvinfo : EIATTR_REGCOUNT
	.align		4
        /*0000*/ 	.byte	0x04, 0x2f
        /*0002*/ 	.short	(.L_3 - .L_2)
	.align		4
.L_2:
        /*0004*/ 	.word	index@(triton_poi_fused__native_batch_norm_legit_no_training_convolution_exp_mul_neg_1)
        /*0008*/ 	.word	0x0000001c


	//----- nvinfo : EIATTR_MIN_STACK_SIZE
	.align		4
.L_3:
        /*000c*/ 	.byte	0x04, 0x12
        /*000e*/ 	.short	(.L_5 - .L_4)
	.align		4
.L_4:
        /*0010*/ 	.word	index@(triton_poi_fused__native_batch_norm_legit_no_training_convolution_exp_mul_neg_1)
        /*0014*/ 	.word	0x00000000


	//----- nvinfo : EIATTR_FRAME_SIZE
	.align		4
.L_5:
        /*0018*/ 	.byte	0x04, 0x11
        /*001a*/ 	.short	(.L_7 - .L_6)
	.align		4
.L_6:
        /*001c*/ 	.word	index@(triton_poi_fused__native_batch_norm_legit_no_training_convolution_exp_mul_neg_1)
        /*0020*/ 	.word	0x00000000


	//----- nvinfo : EIATTR_MIN_STACK_SIZE
	.align		4
.L_7:
        /*0024*/ 	.byte	0x04, 0x12
        /*0026*/ 	.short	(.L_9 - .L_8)
	.align		4
.L_8:
        /*0028*/ 	.word	index@(triton_poi_fused__native_batch_norm_legit_no_training_convolution_exp_mul_neg_1)
        /*002c*/ 	.word	0x00000000
.L_9:


//--------------------- .nv.info.triton_poi_fused__native_batch_norm_legit_no_training_convolution_exp_mul_neg_1 --------------------------
	.section	.nv.info.triton_poi_fused__native_batch_norm_legit_no_training_convolution_exp_mul_neg_1,"",@"SHT_CUDA_INFO"
	.sectionflags	@""
	.align	4


	//----- nvinfo : EIATTR_CUDA_API_VERSION
	.align		4
        /*0000*/ 	.byte	0x04, 0x37
        /*0002*/ 	.short	(.L_11 - .L_10)
.L_10:
        /*0004*/ 	.word	0x0000007c


	//----- nvinfo : EIATTR_KPARAM_INFO
	.align		4
.L_11:
        /*0008*/ 	.byte	0x04, 0x17
        /*000a*/ 	.short	(.L_13 - .L_12)
.L_12:
        /*000c*/ 	.word	0x00000000
        /*0010*/ 	.short	0x0008
        /*0012*/ 	.short	0x0040
        /*0014*/ 	.byte	0x00, 0xf0, 0x11, 0x00


	//----- nvinfo : EIATTR_KPARAM_INFO
	.align		4
.L_13:
        /*0018*/ 	.byte	0x04, 0x17
        /*001a*/ 	.short	(.L_15 - .L_14)
.L_14:
        /*001c*/ 	.word	0x00000000
        /*0020*/ 	.short	0x0007
        /*0022*/ 	.short	0x0038
        /*0024*/ 	.byte	0x00, 0xf4, 0x21, 0x00


	//----- nvinfo : EIATTR_KPARAM_INFO
	.align		4
.L_15:
        /*0028*/ 	.byte	0x04, 0x17
        /*002a*/ 	.short	(.L_17 - .L_16)
.L_16:
        /*002c*/ 	.word	0x00000000
        /*0030*/ 	.short	0x0006
        /*0032*/ 	.short	0x0030
        /*0034*/ 	.byte	0x00, 0xf4, 0x21, 0x00


	//----- nvinfo : EIATTR_KPARAM_INFO
	.align		4
.L_17:
        /*0038*/ 	.byte	0x04, 0x17
        /*003a*/ 	.short	(.L_19 - .L_18)
.L_18:
        /*003c*/ 	.word	0x00000000
        /*0040*/ 	.short	0x0005
        /*0042*/ 	.short	0x0028
        /*0044*/ 	.byte	0x00, 0xf4, 0x21, 0x00


	//----- nvinfo : EIATTR_KPARAM_INFO
	.align		4
.L_19:
        /*0048*/ 	.byte	0x04, 0x17
        /*004a*/ 	.short	(.L_21 - .L_20)
.L_20:
        /*004c*/ 	.word	0x00000000
        /*0050*/ 	.short	0x0004
        /*0052*/ 	.short	0x0020
        /*0054*/ 	.byte	0x00, 0xf4, 0x21, 0x00


	//----- nvinfo : EIATTR_KPARAM_INFO
	.align		4
.L_21:
        /*0058*/ 	.byte	0x04, 0x17
        /*005a*/ 	.short	(.L_23 - .L_22)
.L_22:
        /*005c*/ 	.word	0x00000000
        /*0060*/ 	.short	0x0003
        /*0062*/ 	.short	0x0018
        /*0064*/ 	.byte	0x00, 0xf4, 0x21, 0x00


	//----- nvinfo : EIATTR_KPARAM_INFO
	.align		4
.L_23:
        /*0068*/ 	.byte	0x04, 0x17
        /*006a*/ 	.short	(.L_25 - .L_24)
.L_24:
        /*006c*/ 	.word	0x00000000
        /*0070*/ 	.short	0x0002
        /*0072*/ 	.short	0x0010
        /*0074*/ 	.byte	0x00, 0xf4, 0x21, 0x00


	//----- nvinfo : EIATTR_KPARAM_INFO
	.align		4
.L_25:
        /*0078*/ 	.byte	0x04, 0x17
        /*007a*/ 	.short	(.L_27 - .L_26)
.L_26:
        /*007c*/ 	.word	0x00000000
        /*0080*/ 	.short	0x0001
        /*0082*/ 	.short	0x0008
        /*0084*/ 	.byte	0x00, 0xf4, 0x21, 0x00


	//----- nvinfo : EIATTR_KPARAM_INFO
	.align		4
.L_27:
        /*0088*/ 	.byte	0x04, 0x17
        /*008a*/ 	.short	(.L_29 - .L_28)
.L_28:
        /*008c*/ 	.word	0x00000000
        /*0090*/ 	.short	0x0000
        /*0092*/ 	.short	0x0000
        /*0094*/ 	.byte	0x00, 0xf4, 0x21, 0x00


	//----- nvinfo : EIATTR_SPARSE_MMA_MASK
	.align		4
.L_29:
        /*0098*/ 	.byte	0x03, 0x50
        /*009a*/ 	.short	0x0000


	//----- nvinfo : EIATTR_MAXREG_COUNT
	.align		4
        /*009c*/ 	.byte	0x03, 0x1b
        /*009e*/ 	.short	0x00ff


	//----- nvinfo : EIATTR_EXIT_INSTR_OFFSETS
	.align		4
        /*00a0*/ 	.byte	0x04, 0x1c
        /*00a2*/ 	.short	(.L_31 - .L_30)


	//   ....[0]....
.L_30:
        /*00a4*/ 	.word	0x000005f0


	//   ....[1]....
        /*00a8*/ 	.word	0x00000610


	//----- nvinfo : EIATTR_REQNTID
	.align		4
.L_31:
        /*00ac*/ 	.byte	0x04, 0x10
        /*00ae*/ 	.short	(.L_33 - .L_32)
.L_32:
        /*00b0*/ 	.word	0x00000080
        /*00b4*/ 	.word	0x00000001
        /*00b8*/ 	.word	0x00000001


	//----- nvinfo : EIATTR_CBANK_PARAM_SIZE
	.align		4
.L_33:
        /*00bc*/ 	.byte	0x03, 0x19
        /*00be*/ 	.short	0x0044


	//----- nvinfo : EIATTR_PARAM_CBANK
	.align		4
        /*00c0*/ 	.byte	0x04, 0x0a
        /*00c2*/ 	.short	(.L_35 - .L_34)
	.align		4
.L_34:
        /*00c4*/ 	.word	index@(.nv.constant0.triton_poi_fused__native_batch_norm_legit_no_training_convolution_exp_mul_neg_1)
        /*00c8*/ 	.short	0x0210
        /*00ca*/ 	.short	0x0044


	//----- nvinfo : EIATTR_SW_WAR
	.align		4
.L_35:
        /*00cc*/ 	.byte	0x04, 0x36
        /*00ce*/ 	.short	(.L_37 - .L_36)
.L_36:
        /*00d0*/ 	.word	0x00000008
.L_37:


//--------------------- .nv.callgraph             --------------------------
	.section	.nv.callgraph,"",@"SHT_CUDA_CALLGRAPH"
	.align	4
	.sectionentsize	8
	.align		4
        /*0000*/ 	.word	0x00000000
	.align		4
        /*0004*/ 	.word	0xffffffff
	.align		4
        /*0008*/ 	.word	0x00000000
	.align		4
        /*000c*/ 	.word	0xfffffffe
	.align		4
        /*0010*/ 	.word	0x00000000
	.align		4
        /*0014*/ 	.word	0xfffffffd
	.align		4
        /*0018*/ 	.word	0x00000000
	.align		4
        /*001c*/ 	.word	0xfffffffc


//--------------------- .nv.constant4             --------------------------
	.section	.nv.constant4,"a",@progbits
	.align	8
	.align		8
.nv.constant4:
        /*0000*/ 	.dword	_$_str
	.align		8
        /*0008*/ 	.dword	_$_str_$_2


//--------------------- .text.triton_poi_fused__native_batch_norm_legit_no_training_convolution_exp_mul_neg_1 --------------------------
	.section	.text.triton_poi_fused__native_batch_norm_legit_no_training_convolution_exp_mul_neg_1,"ax",@progbits
	.align	128
        .global         triton_poi_fused__native_batch_norm_legit_no_training_convolution_exp_mul_neg_1
        .type           triton_poi_fused__native_batch_norm_legit_no_training_convolution_exp_mul_neg_1,@function
        .size           triton_poi_fused__native_batch_norm_legit_no_training_convolution_exp_mul_neg_1,(.L_x_1 - triton_poi_fused__native_batch_norm_legit_no_training_convolution_exp_mul_neg_1)
        .other          triton_poi_fused__native_batch_norm_legit_no_training_convolution_exp_mul_neg_1,@"STO_CUDA_ENTRY STV_DEFAULT"
triton_poi_fused__native_batch_norm_legit_no_training_convolution_exp_mul_neg_1:
.text.triton_poi_fused__native_batch_norm_legit_no_training_convolution_exp_mul_neg_1:
[----:B------:R-:W0:Y:S01]  /*0000*/  LDC R1, c[0x0][0x28] ;  /* 0x00000a00ff017b82 */ /* 0x000e220000000800 */
[----:B------:R-:W1:Y:S07]  /*0010*/  S2R R0, SR_TID.X ;  /* 0x0000000000007919 */ /* 0x000e6e0000002100 */
[----:B------:R-:W2:Y:S01]  /*0020*/  LDC.64 R14, c[0x0][0x230] ;  /* 0x00008c00ff0e7b82 */ /* 0x000ea20000000a00 */
[----:B------:R-:W-:Y:S01]  /*0030*/  HFMA2.MMA R7, -RZ, RZ, 0, 0 ;  /* 0x00000000ff077435 */ /* 0x000fe200000001ff */
[----:B------:R-:W-:Y:S01]  /*0040*/  ULDC.64 UR4, c[0x0][0x208] ;  /* 0x0000820000047ab9 */ /* 0x000fe20000000a00 */
[----:B------:R-:W3:Y:S05]  /*0050*/  S2R R5, SR_CTAID.X ;  /* 0x0000000000057919 */ /* 0x000eea0000002500 */
[----:B------:R-:W4:Y:S08]  /*0060*/  LDC.64 R20, c[0x0][0x218] ;  /* 0x00008600ff147b82 */ /* 0x000f300000000a00 */
[----:B------:R-:W5:Y:S08]  /*0070*/  LDC.64 R8, c[0x0][0x228] ;  /* 0x00008a00ff087b82 */ /* 0x000f700000000a00 */
[----:B------:R-:W4:Y:S01]  /*0080*/  LDC.64 R16, c[0x0][0x238] ;  /* 0x00008e00ff107b82 */ /* 0x000f220000000a00 */
[----:B-1----:R-:W-:-:S07]  /*0090*/  SHF.L.U32 R0, R0, 0x1, RZ ;  /* 0x0000000100007819 */ /* 0x002fce00000006ff */
[----:B------:R-:W1:Y:S01]  /*00a0*/  LDC.64 R10, c[0x0][0x240] ;  /* 0x00009000ff0a7b82 */ /* 0x000e620000000a00 */
[----:B---3--:R-:W-:Y:S02]  /*00b0*/  SHF.R.S32.HI R3, RZ, 0x17, R5 ;  /* 0x00000017ff037819 */ /* 0x008fe40000011405 */
[----:B------:R-:W-:Y:S02]  /*00c0*/  LOP3.LUT R0, R0, 0xfe, RZ, 0xc0, !PT ;  /* 0x000000fe00007812 */ /* 0x000fe400078ec0ff */
[----:B------:R-:W-:Y:S02]  /*00d0*/  SGXT R3, R3, 0x1 ;  /* 0x000000010303781a */ /* 0x000fe40000000200 */
[----:B------:R-:W-:-:S04]  /*00e0*/  LEA R6, R5, R0, 0x8 ;  /* 0x0000000005067211 */ /* 0x000fc800078e40ff */
[----:B------:R-:W-:Y:S02]  /*00f0*/  LEA.HI R3, R3, R6, RZ, 0x4 ;  /* 0x0000000603037211 */ /* 0x000fe400078f20ff */
[----:B------:R-:W-:Y:S02]  /*0100*/  ISETP.GE.AND P0, PT, R6, 0x100, PT ;  /* 0x000001000600780c */ /* 0x000fe40003f06270 */
[----:B------:R-:W-:-:S04]  /*0110*/  SHF.R.S32.HI R3, RZ, 0x4, R3 ;  /* 0x00000004ff037819 */ /* 0x000fc80000011403 */
[----:B------:R-:W-:-:S04]  /*0120*/  LEA.HI R0, R3, R3, RZ, 0x2 ;  /* 0x0000000303007211 */ /* 0x000fc800078f10ff */
[----:B------:R-:W-:-:S04]  /*0130*/  LOP3.LUT R0, R0, 0xfffffffc, RZ, 0xc0, !PT ;  /* 0xfffffffc00007812 */ /* 0x000fc800078ec0ff */
[----:B------:R-:W-:Y:S02]  /*0140*/  IADD3 R19, R3, -R0, RZ ;  /* 0x8000000003137210 */ /* 0x000fe40007ffe0ff */
[----:B------:R-:W3:Y:S03]  /*0150*/  LDC.64 R2, c[0x0][0x210] ;  /* 0x00008400ff027b82 */ /* 0x000ee60000000a00 */
[----:B--2---:R-:W-:Y:S01]  /*0160*/  IMAD.WIDE R14, R19, 0x4, R14 ;  /* 0x00000004130e7825 */ /* 0x004fe200078e020e */
[----:B------:R-:W-:-:S04]  /*0170*/  MOV R0, RZ ;  /* 0x000000ff00007202 */ /* 0x000fc80000000f00 */
[----:B------:R-:W2:Y:S04]  /*0180*/  @!P0 LDG.E.EL R7, desc[UR4][R14.64] ;  /* 0x000000040e078981 */ /* 0x000ea8000c2e1900 */
[----:B------:R1:W2:Y:S01]  /*0190*/  @!P0 LDG.E.EL R0, desc[UR4][R14.64] ;  /* 0x000000040e008981 */ /* 0x0002a2000c2e1900 */
[----:B------:R-:W-:Y:S02]  /*01a0*/  CS2R R12, SRZ ;  /* 0x00000000000c7805 */ /* 0x000fe4000001ff00 */
[----:B------:R-:W-:Y:S01]  /*01b0*/  CS2R R4, SRZ ;  /* 0x0000000000047805 */ /* 0x000fe2000001ff00 */
[----:B----4-:R-:W-:-:S04]  /*01c0*/  IMAD.WIDE R20, R19, 0x4, R20 ;  /* 0x0000000413147825 */ /* 0x010fc800078e0214 */
[C---:B-----5:R-:W-:Y:S01]  /*01d0*/  IMAD.WIDE R8, R19.reuse, 0x4, R8 ;  /* 0x0000000413087825 */ /* 0x060fe200078e0208 */
[----:B------:R-:W4:Y:S01]  /*01e0*/  @!P0 LDG.E.EL R13, desc[UR4][R20.64] ;  /* 0x00000004140d8981 */ /* 0x000f22000c2e1900 */
[----:B-1----:R-:W-:Y:S02]  /*01f0*/  CS2R R14, SRZ ;  /* 0x00000000000e7805 */ /* 0x002fe4000001ff00 */
[----:B---3--:R-:W-:Y:S01]  /*0200*/  IMAD.WIDE R2, R6, 0x4, R2 ;  /* 0x0000000406027825 */ /* 0x008fe200078e0202 */
[----:B------:R1:W3:Y:S04]  /*0210*/  @!P0 LDG.E.EL R12, desc[UR4][R20.64] ;  /* 0x00000004140c8981 */ /* 0x0002e8000c2e1900 */
[----:B------:R-:W4:Y:S01]  /*0220*/  @!P0 LDG.E.64 R4, desc[UR4][R2.64] ;  /* 0x0000000402048981 */ /* 0x000f22000c1e1b00 */
[----:B0-----:R-:W-:Y:S01]  /*0230*/  IMAD.WIDE R16, R19, 0x4, R16 ;  /* 0x0000000413107825 */ /* 0x001fe200078e0210 */
[----:B------:R-:W-:-:S02]  /*0240*/  CS2R R22, SRZ ;  /* 0x0000000000167805 */ /* 0x000fc4000001ff00 */
[----:B------:R-:W5:Y:S01]  /*0250*/  @!P0 LDG.E.EL R15, desc[UR4][R8.64] ;  /* 0x00000004080f8981 */ /* 0x000f62000c2e1900 */
[----:B------:R-:W-:Y:S01]  /*0260*/  IMAD.WIDE R18, R19, 0x4, R10 ;  /* 0x0000000413127825 */ /* 0x000fe200078e020a */
[----:B------:R-:W-:Y:S01]  /*0270*/  CS2R R24, SRZ ;  /* 0x0000000000187805 */ /* 0x000fe2000001ff00 */
[----:B-1----:R-:W0:Y:S01]  /*0280*/  LDC.64 R20, c[0x0][0x220] ;  /* 0x00008800ff147b82 */ /* 0x002e220000000a00 */
[----:B------:R-:W3:Y:S04]  /*0290*/  @!P0 LDG.E.EL R14, desc[UR4][R8.64] ;  /* 0x00000004080e8981 */ /* 0x000ee8000c2e1900 */
[----:B------:R-:W5:Y:S04]  /*02a0*/  @!P0 LDG.E.EL R23, desc[UR4][R16.64] ;  /* 0x0000000410178981 */ /* 0x000f68000c2e1900 */
[----:B------:R-:W5:Y:S04]  /*02b0*/  @!P0 LDG.E.EL R22, desc[UR4][R18.64] ;  /* 0x0000000412168981 */ /* 0x000f68000c2e1900 */
[----:B------:R1:W5:Y:S04]  /*02c0*/  @!P0 LDG.E.EL R25, desc[UR4][R16.64] ;  /* 0x0000000410198981 */ /* 0x000368000c2e1900 */
[----:B------:R-:W5:Y:S01]  /*02d0*/  @!P0 LDG.E.EL R24, desc[UR4][R18.64] ;  /* 0x0000000412188981 */ /* 0x000f62000c2e1900 */
[----:B------:R-:W-:Y:S01]  /*02e0*/  CS2R R10, SRZ ;  /* 0x00000000000a7805 */ /* 0x000fe2000001ff00 */
[----:B0-----:R-:W-:-:S05]  /*02f0*/  IMAD.WIDE R20, R6, 0x4, R20 ;  /* 0x0000000406147825 */ /* 0x001fca00078e0214 */
[----:B------:R-:W5:Y:S01]  /*0300*/  @!P0 LDG.E.64 R10, desc[UR4][R20.64] ;  /* 0x00000004140a8981 */ /* 0x000f62000c1e1b00 */
[----:B-1----:R-:W-:Y:S01]  /*0310*/  HFMA2.MMA R16, -RZ, RZ, 1.625, 0 ;  /* 0x3e800000ff107435 */ /* 0x002fe200000001ff */
[----:B--2---:R-:W-:-:S04]  /*0320*/  FADD R7, R7, 9.9999997473787516356e-06 ;  /* 0x3727c5ac07077421 */ /* 0x004fc80000000000 */
[----:B------:R-:W0:Y:S01]  /*0330*/  MUFU.SQRT R8, R7 ;  /* 0x0000000700087308 */ /* 0x000e220000002000 */
[----:B------:R-:W-:-:S07]  /*0340*/  FADD R0, R0, 9.9999997473787516356e-06 ;  /* 0x3727c5ac00007421 */ /* 0x000fce0000000000 */
[----:B------:R-:W1:Y:S01]  /*0350*/  MUFU.SQRT R9, R0 ;  /* 0x0000000000097308 */ /* 0x000e620000002000 */
[C---:B0-----:R-:W-:Y:S02]  /*0360*/  FSETP.GT.AND P1, PT, R8.reuse, 8.50705917302346158658e+37, PT ;  /* 0x7e8000000800780b */ /* 0x041fe40003f24000 */
[----:B------:R-:W-:Y:S02]  /*0370*/  FSETP.GEU.AND P3, PT, R8, 1.175494350822287508e-38, PT ;  /* 0x008000000800780b */ /* 0x000fe40003f6e000 */
[C---:B-1----:R-:W-:Y:S02]  /*0380*/  FSETP.GT.AND P2, PT, R9.reuse, 8.50705917302346158658e+37, PT ;  /* 0x7e8000000900780b */ /* 0x042fe40003f44000 */
[----:B------:R-:W-:-:S07]  /*0390*/  FSETP.GEU.AND P4, PT, R9, 1.175494350822287508e-38, PT ;  /* 0x008000000900780b */ /* 0x000fce0003f8e000 */
[----:B------:R-:W-:-:S04]  /*03a0*/  @P1 FMUL R8, R8, 0.25 ;  /* 0x3e80000008081820 */ /* 0x000fc80000400000 */
[----:B------:R-:W-:Y:S01]  /*03b0*/  @!P3 FMUL R8, R8, 16777216 ;  /* 0x4b8000000808b820 */ /* 0x000fe20000400000 */
[----:B------:R-:W-:-:S05]  /*03c0*/  @P2 FMUL R9, R9, 0.25 ;  /* 0x3e80000009092820 */ /* 0x000fca0000400000 */
[----:B------:R-:W0:Y:S01]  /*03d0*/  MUFU.RCP R8, R8 ;  /* 0x0000000800087308 */ /* 0x000e220000001000 */
[----:B------:R-:W-:Y:S01]  /*03e0*/  @!P4 FMUL R9, R9, 16777216 ;  /* 0x4b8000000909c820 */ /* 0x000fe20000400000 */
[----:B------:R-:W-:-:S06]  /*03f0*/  FSEL R7, R16, 1, P1 ;  /* 0x3f80000010077808 */ /* 0x000fcc0000800000 */
[----:B------:R-:W1:Y:S01]  /*0400*/  MUFU.RCP R9, R9 ;  /* 0x0000000900097308 */ /* 0x000e620000001000 */
[----:B----4-:R-:W-:Y:S01]  /*0410*/  FADD R4, R13, R4 ;  /* 0x000000040d047221 */ /* 0x010fe20000000000 */
[----:B------:R-:W-:Y:S01]  /*0420*/  @!P3 FMUL R7, R7, 16777216 ;  /* 0x4b8000000707b820 */ /* 0x000fe20000400000 */
[----:B------:R-:W-:Y:S01]  /*0430*/  FSEL R16, R16, 1, P2 ;  /* 0x3f80000010107808 */ /* 0x000fe20001000000 */
[----:B---3--:R-:W-:Y:S01]  /*0440*/  FADD R5, R12, R5 ;  /* 0x000000050c057221 */ /* 0x008fe20000000000 */
[----:B-----5:R-:W-:Y:S01]  /*0450*/  FADD R15, R4, -R15 ;  /* 0x8000000f040f7221 */ /* 0x020fe20000000000 */
[----:B0-----:R-:W-:Y:S02]  /*0460*/  FMUL R0, R8, R7 ;  /* 0x0000000708007220 */ /* 0x001fe40000400000 */
[----:B------:R-:W-:Y:S01]  /*0470*/  @!P4 FMUL R16, R16, 16777216 ;  /* 0x4b8000001010c820 */ /* 0x000fe20000400000 */
[----:B------:R-:W-:Y:S01]  /*0480*/  FADD R14, R5, -R14 ;  /* 0x8000000e050e7221 */ /* 0x000fe20000000000 */
[----:B------:R-:W-:-:S02]  /*0490*/  FMUL R15, R15, R0 ;  /* 0x000000000f0f7220 */ /* 0x000fc40000400000 */
[----:B-1----:R-:W-:Y:S02]  /*04a0*/  FMUL R7, R9, R16 ;  /* 0x0000001009077220 */ /* 0x002fe40000400000 */
[----:B------:R-:W-:Y:S02]  /*04b0*/  FFMA R0, R15, R23, R22 ;  /* 0x000000170f007223 */ /* 0x000fe40000000016 */
[----:B------:R-:W-:Y:S02]  /*04c0*/  FMUL R7, R14, R7 ;  /* 0x000000070e077220 */ /* 0x000fe40000400000 */
[----:B------:R-:W-:Y:S02]  /*04d0*/  FFMA R8, -R0, R0, RZ ;  /* 0x0000000000087223 */ /* 0x000fe400000001ff */
[----:B------:R-:W-:Y:S02]  /*04e0*/  FFMA R0, R7, R25, R24 ;  /* 0x0000001907007223 */ /* 0x000fe40000000018 */
[----:B------:R-:W-:-:S02]  /*04f0*/  FMUL R12, R8, 1.4426950216293334961 ;  /* 0x3fb8aa3b080c7820 */ /* 0x000fc40000400000 */
[----:B------:R-:W0:Y:S01]  /*0500*/  LDC.64 R8, c[0x0][0x248] ;  /* 0x00009200ff087b82 */ /* 0x000e220000000a00 */
[----:B------:R-:W-:-:S04]  /*0510*/  FFMA R0, -R0, R0, RZ ;  /* 0x0000000000007223 */ /* 0x000fc800000001ff */
[----:B------:R-:W-:Y:S01]  /*0520*/  FMUL R0, R0, 1.4426950216293334961 ;  /* 0x3fb8aa3b00007820 */ /* 0x000fe20000400000 */
[----:B------:R-:W-:-:S04]  /*0530*/  FSETP.GEU.AND P1, PT, R12, -126, PT ;  /* 0xc2fc00000c00780b */ /* 0x000fc80003f2e000 */
[----:B------:R-:W-:-:S09]  /*0540*/  FSETP.GEU.AND P2, PT, R0, -126, PT ;  /* 0xc2fc00000000780b */ /* 0x000fd20003f4e000 */
[----:B------:R-:W-:-:S04]  /*0550*/  @!P1 FMUL R12, R12, 0.5 ;  /* 0x3f0000000c0c9820 */ /* 0x000fc80000400000 */
[----:B------:R-:W-:Y:S01]  /*0560*/  @!P2 FMUL R0, R0, 0.5 ;  /* 0x3f0000000000a820 */ /* 0x000fe20000400000 */
[----:B------:R-:W1:Y:S08]  /*0570*/  MUFU.EX2 R7, R12 ;  /* 0x0000000c00077308 */ /* 0x000e700000000800 */
[----:B------:R-:W2:Y:S01]  /*0580*/  MUFU.EX2 R14, R0 ;  /* 0x00000000000e7308 */ /* 0x000ea20000000800 */
[----:B------:R3:W-:Y:S01]  /*0590*/  @!P0 STG.E.64 desc[UR4][R2.64], R4 ;  /* 0x0000000402008986 */ /* 0x0007e2000c101b04 */
[----:B-1----:R-:W-:-:S04]  /*05a0*/  @!P1 FMUL R7, R7, R7 ;  /* 0x0000000707079220 */ /* 0x002fc80000400000 */
[----:B------:R-:W-:Y:S01]  /*05b0*/  FMUL R10, R7, R10 ;  /* 0x0000000a070a7220 */ /* 0x000fe20000400000 */
[----:B--2---:R-:W-:Y:S01]  /*05c0*/  @!P2 FMUL R14, R14, R14 ;  /* 0x0000000e0e0ea220 */ /* 0x004fe20000400000 */
[----:B0-----:R-:W-:-:S04]  /*05d0*/  IMAD.WIDE R6, R6, 0x4, R8 ;  /* 0x0000000406067825 */ /* 0x001fc800078e0208 */
[----:B------:R-:W-:Y:S01]  /*05e0*/  FMUL R11, R14, R11 ;  /* 0x0000000b0e0b7220 */ /* 0x000fe20000400000 */
[----:B---3--:R-:W-:Y:S06]  /*05f0*/  @P0 EXIT ;  /* 0x000000000000094d */ /* 0x008fec0003800000 */
[----:B------:R-:W-:Y:S01]  /*0600*/  STG.E.64 desc[UR4][R6.64], R10 ;  /* 0x0000000a06007986 */ /* 0x000fe2000c101b04 */
[----:B------:R-:W-:Y:S05]  /*0610*/  EXIT ;  /* 0x000000000000794d */ /* 0x000fea0003800000 */
.L_x_0:
[----:B------:R-:W-:-:S00]  /*0620*/  BRA `(.L_x_0) ;  /* 0xfffffffc00fc7947 */ /* 0x000fc0000383ffff */
[----:B------:R-:W-:-:S00]  /*0630*/  NOP ;  /* 0x0000000000007918 */ /* 0x000fc00000000000 */
        /* <DEDUP_REMOVED lines=12> */
.L_x_1:


//--------------------- .nv.global.init           --------------------------
	.section	.nv.global.init,"aw",@progbits
.nv.global.init:
	.type		_$_str,@object
	.size		_$_str,(_$_str_$_2 - _$_str)
_$_str:
        /*0000*/ 	.byte	0x5f, 0x5f, 0x43, 0x55, 0x44, 0x41, 0x5f, 0x46, 0x54, 0x5a, 0x00
	.type		_$_str_$_2,@object
	.size		_$_str_$_2,(.L_1 - _$_str_$_2)
_$_str_$_2:
        /*000b*/ 	.byte	0x5f, 0x5f, 0x43, 0x55, 0x44, 0x41, 0x5f, 0x50, 0x52, 0x45, 0x43, 0x5f, 0x53, 0x51, 0x52, 0x54
        /*001b*/ 	.byte	0x00
.L_1:


//--------------------- .nv.constant0.triton_poi_fused__native_batch_norm_legit_no_training_convolution_exp_mul_neg_1 --------------------------
	.section	.nv.constant0.triton_poi_fused__native_batch_norm_legit_no_training_convolution_exp_mul_neg_1,"a",@progbits
	.sectionflags	@""
	.align	4
.nv.constant0.triton_poi_fused__native_batch_norm_legit_no_training_convolution_exp_mul_neg_1:
	.zero		596
